//
// Generated by NVIDIA NVVM Compiler
//
// Compiler Build ID: CL-36424714
// Cuda compilation tools, release 13.0, V13.0.88
// Based on NVVM 20.0.0
//

.version 9.0
.target sm_100
.address_size 64

	// .globl	_Z10draw_imageP5pixeliif

.visible .entry _Z10draw_imageP5pixeliif(
	.param .u64 .ptr .align 1 _Z10draw_imageP5pixeliif_param_0,
	.param .u32 _Z10draw_imageP5pixeliif_param_1,
	.param .u32 _Z10draw_imageP5pixeliif_param_2,
	.param .f32 _Z10draw_imageP5pixeliif_param_3
)
{
	.reg .pred 	%p<7>;
	.reg .b32 	%r<26>;
	.reg .b32 	%f<52>;
	.reg .b64 	%rd<16>;
	.reg .b64 	%fd<13>;

	ld.param.u64 	%rd9, [_Z10draw_imageP5pixeliif_param_0];
	ld.param.u32 	%r7, [_Z10draw_imageP5pixeliif_param_1];
	ld.param.u32 	%r8, [_Z10draw_imageP5pixeliif_param_2];
	ld.param.f32 	%f23, [_Z10draw_imageP5pixeliif_param_3];
	mov.u32 	%r9, %tid.x;
	mov.u32 	%r10, %ctaid.x;
	mov.u32 	%r11, %ntid.x;
	mad.lo.s32 	%r12, %r10, %r11, %r9;
	cvt.u64.u32 	%rd1, %r12;
	cvt.s64.s32 	%rd2, %r7;
	and.b64  	%rd10, %rd2, -4294967296;
	setp.ne.s64 	%p1, %rd10, 0;
	@%p1 bra 	$L__BB0_2;
	cvt.u32.u64 	%r13, %rd2;
	cvt.u32.u64 	%r14, %rd1;
	div.u32 	%r15, %r14, %r13;
	mul.lo.s32 	%r16, %r15, %r13;
	sub.s32 	%r17, %r14, %r16;
	cvt.u64.u32 	%rd14, %r15;
	cvt.u64.u32 	%rd15, %r17;
	bra.uni 	$L__BB0_3;
$L__BB0_2:
	div.s64 	%rd14, %rd1, %rd2;
	mul.lo.s64 	%rd11, %rd14, %rd2;
	sub.s64 	%rd15, %rd1, %rd11;
$L__BB0_3:
	cvt.u32.u64 	%r19, %rd15;
	cvt.u32.u64 	%r20, %rd14;
	cvt.rn.f64.u32 	%fd1, %r19;
	cvt.rn.f64.s32 	%fd2, %r7;
	rcp.rn.f64 	%fd3, %fd2;
	mul.f64 	%fd4, %fd3, %fd1;
	cvt.rn.f32.f64 	%f24, %fd4;
	cvt.rn.f64.s32 	%fd5, %r20;
	cvt.rn.f64.s32 	%fd6, %r8;
	rcp.rn.f64 	%fd7, %fd6;
	mul.f64 	%fd8, %fd7, %fd5;
	cvt.rn.f32.f64 	%f25, %fd8;
	mul.f32 	%f1, %f24, 0f3F4CCCCD;
	mul.f32 	%f2, %f25, 0f3F4CCCCD;
	mov.b32 	%r1, 0;
	mov.f32 	%f51, %f1;
	mov.f32 	%f50, %f2;
$L__BB0_4:
	mul.f32 	%f5, %f50, %f50;
	mul.f32 	%f6, %f51, %f51;
	add.f32 	%f26, %f5, %f6;
	setp.gt.f32 	%p2, %f26, 0f40800000;
	mov.u32 	%r25, %r1;
	@%p2 bra 	$L__BB0_12;
	mul.f32 	%f27, %f23, %f6;
	mul.f32 	%f28, %f23, %f5;
	sub.f32 	%f29, %f27, %f28;
	add.f32 	%f7, %f1, %f29;
	add.f32 	%f30, %f51, %f51;
	fma.rn.f32 	%f50, %f50, %f30, %f2;
	mul.f32 	%f9, %f50, %f50;
	mul.f32 	%f10, %f7, %f7;
	add.f32 	%f31, %f9, %f10;
	setp.gt.f32 	%p3, %f31, 0f40800000;
	@%p3 bra 	$L__BB0_11;
	mul.f32 	%f32, %f23, %f10;
	mul.f32 	%f33, %f23, %f9;
	sub.f32 	%f34, %f32, %f33;
	add.f32 	%f51, %f1, %f34;
	add.f32 	%f35, %f7, %f7;
	fma.rn.f32 	%f50, %f50, %f35, %f2;
	mul.f32 	%f13, %f50, %f50;
	mul.f32 	%f14, %f51, %f51;
	add.f32 	%f36, %f13, %f14;
	setp.gt.f32 	%p4, %f36, 0f40800000;
	@%p4 bra 	$L__BB0_10;
	mul.f32 	%f37, %f23, %f14;
	mul.f32 	%f38, %f23, %f13;
	sub.f32 	%f39, %f37, %f38;
	add.f32 	%f15, %f1, %f39;
	add.f32 	%f40, %f51, %f51;
	fma.rn.f32 	%f50, %f50, %f40, %f2;
	mul.f32 	%f17, %f50, %f50;
	mul.f32 	%f18, %f15, %f15;
	add.f32 	%f41, %f17, %f18;
	setp.gt.f32 	%p5, %f41, 0f40800000;
	@%p5 bra 	$L__BB0_9;
	mul.f32 	%f42, %f23, %f18;
	mul.f32 	%f43, %f23, %f17;
	sub.f32 	%f44, %f42, %f43;
	add.f32 	%f51, %f1, %f44;
	add.f32 	%f45, %f15, %f15;
	fma.rn.f32 	%f50, %f50, %f45, %f2;
	add.s32 	%r1, %r1, 4;
	setp.eq.s32 	%p6, %r1, 2500;
	mov.b32 	%r25, 2500;
	@%p6 bra 	$L__BB0_12;
	bra.uni 	$L__BB0_4;
$L__BB0_9:
	add.s32 	%r25, %r1, 3;
	mov.f32 	%f51, %f15;
	bra.uni 	$L__BB0_12;
$L__BB0_10:
	add.s32 	%r25, %r1, 2;
	bra.uni 	$L__BB0_12;
$L__BB0_11:
	add.s32 	%r25, %r1, 1;
	mov.f32 	%f51, %f7;
$L__BB0_12:
	cvta.to.global.u64 	%rd12, %rd9;
	mul.f32 	%f46, %f51, 0f437F0000;
	cvt.f64.f32 	%fd9, %f46;
	mul.f64 	%fd10, %fd9, 0d3FD0000000000000;
	cvt.rzi.u32.f64 	%r22, %fd10;
	mad.lo.s64 	%rd13, %rd1, 3, %rd12;
	st.global.u8 	[%rd13], %r22;
	mul.f32 	%f47, %f50, 0f437F0000;
	cvt.f64.f32 	%fd11, %f47;
	mul.f64 	%fd12, %fd11, 0d3FD0000000000000;
	cvt.rzi.u32.f64 	%r23, %fd12;
	st.global.u8 	[%rd13+1], %r23;
	st.global.u8 	[%rd13+2], %r25;
	ret;

}


// ===== COMPILED SASS (sm_100) =====

	.target	sm_100

	.elftype	@"ET_EXEC"


//--------------------- .note.nv.tkinfo           --------------------------
	.section	.note.nv.tkinfo,"",@"SHT_NOTE"
	.sectionflags	@"SHF_NOTE_NV_TKINFO"
	.tkinfo
        /*0018*/ 	.word	0x00000002
        /*0030*/ 	.string	""
        /*0030*/ 	.string	"ptxas"
        /*0030*/ 	.string	"Cuda compilation tools, release 13.0, V13.0.88"
        /*0030*/ 	.string	"Build cuda_13.0.r13.0/compiler.36424714_0"
        /*0030*/ 	.string	"-arch sm_100 -m 64 "



//--------------------- .note.nv.cuinfo           --------------------------
	.section	.note.nv.cuinfo,"",@"SHT_NOTE"
	.sectionflags	@"SHF_NOTE_NV_CUINFO"
        /*0018*/ 	.short	0x0002
        /*001a*/ 	.short	0x0064
        /*001c*/ 	.short	0x0082
	.zero		2


//--------------------- .nv.info                  --------------------------
	.section	.nv.info,"",@"SHT_CUDA_INFO"
	.align	4


	//----- nvinfo : EIATTR_REGCOUNT
	.align		4
        /*0000*/ 	.byte	0x04, 0x2f
        /*0002*/ 	.short	(.L_1 - .L_0)
	.align		4
.L_0:
        /*0004*/ 	.word	index@(_Z10draw_imageP5pixeliif)
        /*0008*/ 	.word	0x00000012


	//----- nvinfo : EIATTR_FRAME_SIZE
	.align		4
.L_1:
        /*000c*/ 	.byte	0x04, 0x11
        /*000e*/ 	.short	(.L_3 - .L_2)
	.align		4
.L_2:
        /*0010*/ 	.word	index@($__internal_1_$__cuda_sm20_div_s64)
        /*0014*/ 	.word	0x00000000


	//----- nvinfo : EIATTR_FRAME_SIZE
	.align		4
.L_3:
        /*0018*/ 	.byte	0x04, 0x11
        /*001a*/ 	.short	(.L_5 - .L_4)
	.align		4
.L_4:
        /*001c*/ 	.word	index@($__internal_0_$__cuda_sm20_dblrcp_rn_slowpath_v3)
        /*0020*/ 	.word	0x00000000


	//----- nvinfo : EIATTR_FRAME_SIZE
	.align		4
.L_5:
        /*0024*/ 	.byte	0x04, 0x11
        /*0026*/ 	.short	(.L_7 - .L_6)
	.align		4
.L_6:
        /*0028*/ 	.word	index@(_Z10draw_imageP5pixeliif)
        /*002c*/ 	.word	0x00000000


	//----- nvinfo : EIATTR_MIN_STACK_SIZE
	.align		4
.L_7:
        /*0030*/ 	.byte	0x04, 0x12
        /*0032*/ 	.short	(.L_9 - .L_8)
	.align		4
.L_8:
        /*0034*/ 	.word	index@(_Z10draw_imageP5pixeliif)
        /*0038*/ 	.word	0x00000000
.L_9:


//--------------------- .nv.compat                --------------------------
	.section	.nv.compat,"",@"SHT_CUDA_COMPAT_INFO"
	.align	4
        /*0000*/ 	.byte	0x02, 0x09, 0x00, 0x00, 0x02, 0x02, 0x01, 0x00, 0x02, 0x05, 0x05, 0x00, 0x03, 0x07, 0x01, 0x01
        /*0010*/ 	.byte	0x02, 0x03, 0x00, 0x00, 0x02, 0x06, 0x01, 0x00, 0x04, 0x0b, 0x08, 0x00, 0x01, 0x00, 0x00, 0x00
        /*0020*/ 	.byte	0x00, 0x00, 0x00, 0x00


//--------------------- .nv.info._Z10draw_imageP5pixeliif --------------------------
	.section	.nv.info._Z10draw_imageP5pixeliif,"",@"SHT_CUDA_INFO"
	.sectionflags	@""
	.align	4


	//----- nvinfo : EIATTR_CUDA_API_VERSION
	.align		4
        /*0000*/ 	.byte	0x04, 0x37
        /*0002*/ 	.short	(.L_11 - .L_10)
.L_10:
        /*0004*/ 	.word	0x00000082


	//----- nvinfo : EIATTR_KPARAM_INFO
	.align		4
.L_11:
        /*0008*/ 	.byte	0x04, 0x17
        /*000a*/ 	.short	(.L_13 - .L_12)
.L_12:
        /*000c*/ 	.word	0x00000000
        /*0010*/ 	.short	0x0003
        /*0012*/ 	.short	0x0010
        /*0014*/ 	.byte	0x00, 0xf0, 0x11, 0x00


	//----- nvinfo : EIATTR_KPARAM_INFO
	.align		4
.L_13:
        /*0018*/ 	.byte	0x04, 0x17
        /*001a*/ 	.short	(.L_15 - .L_14)
.L_14:
        /*001c*/ 	.word	0x00000000
        /*0020*/ 	.short	0x0002
        /*0022*/ 	.short	0x000c
        /*0024*/ 	.byte	0x00, 0xf0, 0x11, 0x00


	//----- nvinfo : EIATTR_KPARAM_INFO
	.align		4
.L_15:
        /*0028*/ 	.byte	0x04, 0x17
        /*002a*/ 	.short	(.L_17 - .L_16)
.L_16:
        /*002c*/ 	.word	0x00000000
        /*0030*/ 	.short	0x0001
        /*0032*/ 	.short	0x0008
        /*0034*/ 	.byte	0x00, 0xf0, 0x11, 0x00


	//----- nvinfo : EIATTR_KPARAM_INFO
	.align		4
.L_17:
        /*0038*/ 	.byte	0x04, 0x17
        /*003a*/ 	.short	(.L_19 - .L_18)
.L_18:
        /*003c*/ 	.word	0x00000000
        /*0040*/ 	.short	0x0000
        /*0042*/ 	.short	0x0000
        /*0044*/ 	.byte	0x00, 0xf5, 0x21, 0x00


	//----- nvinfo : EIATTR_SPARSE_MMA_MASK
	.align		4
.L_19:
        /*0048*/ 	.byte	0x03, 0x50
        /*004a*/ 	.short	0x0000


	//----- nvinfo : EIATTR_MAXREG_COUNT
	.align		4
        /*004c*/ 	.byte	0x03, 0x1b
        /*004e*/ 	.short	0x00ff


	//----- nvinfo : EIATTR_MERCURY_ISA_VERSION
	.align		4
        /*0050*/ 	.byte	0x03, 0x5f
        /*0052*/ 	.short	0x0101


	//----- nvinfo : EIATTR_VRC_CTA_INIT_COUNT
	.align		4
        /*0054*/ 	.byte	0x02, 0x4a
	.zero		1
	.zero		1


	//----- nvinfo : EIATTR_EXIT_INSTR_OFFSETS
	.align		4
        /*0058*/ 	.byte	0x04, 0x1c
        /*005a*/ 	.short	(.L_21 - .L_20)


	//   ....[0]....
.L_20:
        /*005c*/ 	.word	0x00000990


	//----- nvinfo : EIATTR_CRS_STACK_SIZE
	.align		4
.L_21:
        /*0060*/ 	.byte	0x04, 0x1e
        /*0062*/ 	.short	(.L_23 - .L_22)
.L_22:
        /*0064*/ 	.word	0x00000000


	//----- nvinfo : EIATTR_CBANK_PARAM_SIZE
	.align		4
.L_23:
        /*0068*/ 	.byte	0x03, 0x19
        /*006a*/ 	.short	0x0014


	//----- nvinfo : EIATTR_PARAM_CBANK
	.align		4
        /*006c*/ 	.byte	0x04, 0x0a
        /*006e*/ 	.short	(.L_25 - .L_24)
	.align		4
.L_24:
        /*0070*/ 	.word	index@(.nv.constant0._Z10draw_imageP5pixeliif)
        /*0074*/ 	.short	0x0380
        /*0076*/ 	.short	0x0014


	//----- nvinfo : EIATTR_SW_WAR
	.align		4
.L_25:
        /*0078*/ 	.byte	0x04, 0x36
        /*007a*/ 	.short	(.L_27 - .L_26)
.L_26:
        /*007c*/ 	.word	0x00000008
.L_27:


//--------------------- .nv.callgraph             --------------------------
	.section	.nv.callgraph,"",@"SHT_CUDA_CALLGRAPH"
	.align	4
	.sectionentsize	8
	.align		4
        /*0000*/ 	.word	0x00000000
	.align		4
        /*0004*/ 	.word	0xffffffff
	.align		4
        /*0008*/ 	.word	0x00000000
	.align		4
        /*000c*/ 	.word	0xfffffffe
	.align		4
        /*0010*/ 	.word	0x00000000
	.align		4
        /*0014*/ 	.word	0xfffffffd
	.align		4
        /*0018*/ 	.word	0x00000000
	.align		4
        /*001c*/ 	.word	0xfffffffc


//--------------------- .text._Z10draw_imageP5pixeliif --------------------------
	.section	.text._Z10draw_imageP5pixeliif,"ax",@progbits
	.align	128
        .global         _Z10draw_imageP5pixeliif
        .type           _Z10draw_imageP5pixeliif,@function
        .size           _Z10draw_imageP5pixeliif,(.L_x_15 - _Z10draw_imageP5pixeliif)
        .other          _Z10draw_imageP5pixeliif,@"STO_CUDA_ENTRY STV_DEFAULT"
_Z10draw_imageP5pixeliif:
.text._Z10draw_imageP5pixeliif:
[----:B------:R-:W-:Y:S01]  /*0000*/  LDC R1, c[0x0][0x37c] ;  /* 0x0000df00ff017b82 */ /* 0x000fe20000000800 */
[----:B------:R-:W0:Y:S01]  /*0010*/  LDCU UR6, c[0x0][0x388] ;  /* 0x00007100ff0677ac */ /* 0x000e220008000800 */
[----:B------:R-:W1:Y:S06]  /*0020*/  S2R R0, SR_TID.X ;  /* 0x0000000000007919 */ /* 0x000e6c0000002100 */
[----:B------:R-:W1:Y:S08]  /*0030*/  S2UR UR4, SR_CTAID.X ;  /* 0x00000000000479c3 */ /* 0x000e700000002500 */
[----:B------:R-:W1:Y:S01]  /*0040*/  LDC R3, c[0x0][0x360] ;  /* 0x0000d800ff037b82 */ /* 0x000e620000000800 */
[----:B0-----:R-:W-:-:S04]  /*0050*/  USHF.R.S32.HI UR5, URZ, 0x1f, UR6 ;  /* 0x0000001fff057899 */ /* 0x001fc80008011406 */
[----:B------:R-:W-:Y:S01]  /*0060*/  UISETP.NE.U32.AND UP0, UPT, UR5, URZ, UPT ;  /* 0x000000ff0500728c */ /* 0x000fe2000bf05070 */
[----:B-1----:R-:W-:-:S08]  /*0070*/  IMAD R0, R3, UR4, R0 ;  /* 0x0000000403007c24 */ /* 0x002fd0000f8e0200 */
[----:B------:R-:W-:Y:S05]  /*0080*/  BRA.U UP0, `(.L_x_0) ;  /* 0x0000000100587547 */ /* 0x000fea000b800000 */
[----:B------:R-:W0:Y:S01]  /*0090*/  I2F.U32.RP R4, UR6 ;  /* 0x0000000600047d06 */ /* 0x000e220008209000 */
[----:B------:R-:W-:-:S07]  /*00a0*/  ISETP.NE.U32.AND P2, PT, RZ, UR6, PT ;  /* 0x00000006ff007c0c */ /* 0x000fce000bf45070 */
[----:B0-----:R-:W0:Y:S02]  /*00b0*/  MUFU.RCP R4, R4 ;  /* 0x0000000400047308 */ /* 0x001e240000001000 */
[----:B0-----:R-:W-:-:S06]  /*00c0*/  IADD3 R2, PT, PT, R4, 0xffffffe, RZ ;  /* 0x0ffffffe04027810 */ /* 0x001fcc0007ffe0ff */
[----:B------:R0:W1:Y:S02]  /*00d0*/  F2I.FTZ.U32.TRUNC.NTZ R3, R2 ;  /* 0x0000000200037305 */ /* 0x000064000021f000 */
[----:B0-----:R-:W-:Y:S01]  /*00e0*/  IMAD.MOV.U32 R2, RZ, RZ, RZ ;  /* 0x000000ffff027224 */ /* 0x001fe200078e00ff */
[----:B-1----:R-:W-:-:S05]  /*00f0*/  IADD3 R5, PT, PT, RZ, -R3, RZ ;  /* 0x80000003ff057210 */ /* 0x002fca0007ffe0ff */
[----:B------:R-:W-:-:S04]  /*0100*/  IMAD R5, R5, UR6, RZ ;  /* 0x0000000605057c24 */ /* 0x000fc8000f8e02ff */
[----:B------:R-:W-:-:S06]  /*0110*/  IMAD.HI.U32 R3, R3, R5, R2 ;  /* 0x0000000503037227 */ /* 0x000fcc00078e0002 */
[----:B------:R-:W-:-:S05]  /*0120*/  IMAD.HI.U32 R3, R3, R0, RZ ;  /* 0x0000000003037227 */ /* 0x000fca00078e00ff */
[----:B------:R-:W-:-:S05]  /*0130*/  IADD3 R5, PT, PT, -R3, RZ, RZ ;  /* 0x000000ff03057210 */ /* 0x000fca0007ffe1ff */
[----:B------:R-:W-:-:S05]  /*0140*/  IMAD R5, R5, UR6, R0 ;  /* 0x0000000605057c24 */ /* 0x000fca000f8e0200 */
[----:B------:R-:W-:-:S13]  /*0150*/  ISETP.GE.U32.AND P0, PT, R5, UR6, PT ;  /* 0x0000000605007c0c */ /* 0x000fda000bf06070 */
[----:B------:R-:W-:Y:S01]  /*0160*/  @P0 IADD3 R5, PT, PT, R5, -UR6, RZ ;  /* 0x8000000605050c10 */ /* 0x000fe2000fffe0ff */
[----:B------:R-:W-:-:S03]  /*0170*/  @P0 VIADD R3, R3, 0x1 ;  /* 0x0000000103030836 */ /* 0x000fc60000000000 */
[----:B------:R-:W-:-:S13]  /*0180*/  ISETP.GE.U32.AND P1, PT, R5, UR6, PT ;  /* 0x0000000605007c0c */ /* 0x000fda000bf26070 */
[----:B------:R-:W-:Y:S02]  /*0190*/  @P1 IADD3 R3, PT, PT, R3, 0x1, RZ ;  /* 0x0000000103031810 */ /* 0x000fe40007ffe0ff */
[----:B------:R-:W-:-:S04]  /*01a0*/  @!P2 LOP3.LUT R3, RZ, UR6, RZ, 0x33, !PT ;  /* 0x00000006ff03ac12 */ /* 0x000fc8000f8e33ff */
[----:B------:R-:W-:Y:S01]  /*01b0*/  IADD3 R5, PT, PT, -R3, RZ, RZ ;  /* 0x000000ff03057210 */ /* 0x000fe20007ffe1ff */
[----:B------:R-:W-:-:S04]  /*01c0*/  IMAD.MOV.U32 R4, RZ, RZ, R3 ;  /* 0x000000ffff047224 */ /* 0x000fc800078e0003 */
[----:B------:R-:W-:Y:S01]  /*01d0*/  IMAD R5, R5, UR6, R0 ;  /* 0x0000000605057c24 */ /* 0x000fe2000f8e0200 */
[----:B------:R-:W-:Y:S06]  /*01e0*/  BRA `(.L_x_1) ;  /* 0x0000000000187947 */ /* 0x000fec0003800000 */
.L_x_0:
[----:B------:R-:W-:-:S07]  /*01f0*/  MOV R4, 0x210 ;  /* 0x0000021000047802 */ /* 0x000fce0000000f00 */
[----:B------:R-:W-:Y:S05]  /*0200*/  CALL.REL.NOINC `($__internal_1_$__cuda_sm20_div_s64) ;  /* 0x0000000800787944 */ /* 0x000fea0003c00000 */
[----:B------:R-:W0:Y:S01]  /*0210*/  LDCU UR6, c[0x0][0x388] ;  /* 0x00007100ff0677ac */ /* 0x000e220008000800 */
[----:B------:R-:W-:Y:S02]  /*0220*/  IADD3 R5, PT, PT, -R2, RZ, RZ ;  /* 0x000000ff02057210 */ /* 0x000fe40007ffe1ff */
[----:B------:R-:W-:-:S03]  /*0230*/  MOV R4, R2 ;  /* 0x0000000200047202 */ /* 0x000fc60000000f00 */
[----:B0-----:R-:W-:-:S07]  /*0240*/  IMAD R5, R5, UR6, R0 ;  /* 0x0000000605057c24 */ /* 0x001fce000f8e0200 */
.L_x_1:
[----:B------:R-:W0:Y:S08]  /*0250*/  I2F.F64 R6, UR6 ;  /* 0x0000000600067d12 */ /* 0x000e300008201c00 */
[----:B0-----:R-:W0:Y:S01]  /*0260*/  MUFU.RCP64H R9, R7 ;  /* 0x0000000700097308 */ /* 0x001e220000001800 */
[----:B------:R-:W-:-:S05]  /*0270*/  VIADD R8, R7, 0x300402 ;  /* 0x0030040207087836 */ /* 0x000fca0000000000 */
[----:B------:R-:W-:Y:S01]  /*0280*/  FSETP.GEU.AND P0, PT, |R8|, 5.8789094863358348022e-39, PT ;  /* 0x004004020800780b */ /* 0x000fe20003f0e200 */
[----:B0-----:R-:W-:-:S08]  /*0290*/  DFMA R2, -R6, R8, 1 ;  /* 0x3ff000000602742b */ /* 0x001fd00000000108 */
[----:B------:R-:W-:-:S08]  /*02a0*/  DFMA R2, R2, R2, R2 ;  /* 0x000000020202722b */ /* 0x000fd00000000002 */
[----:B------:R-:W-:Y:S02]  /*02b0*/  DFMA R10, R8, R2, R8 ;  /* 0x00000002080a722b */ /* 0x000fe40000000008 */
[----:B------:R0:W1:Y:S06]  /*02c0*/  I2F.F64.U32 R2, R5 ;  /* 0x0000000500027312 */ /* 0x00006c0000201800 */
[----:B------:R-:W-:-:S08]  /*02d0*/  DFMA R12, -R6, R10, 1 ;  /* 0x3ff00000060c742b */ /* 0x000fd0000000010a */
[----:B------:R-:W-:Y:S01]  /*02e0*/  DFMA R10, R10, R12, R10 ;  /* 0x0000000c0a0a722b */ /* 0x000fe2000000000a */
[----:B01----:R-:W-:Y:S10]  /*02f0*/  @P0 BRA `(.L_x_2) ;  /* 0x0000000000100947 */ /* 0x003ff40003800000 */
[----:B------:R-:W-:Y:S02]  /*0300*/  LOP3.LUT R5, R7, 0x7fffffff, RZ, 0xc0, !PT ;  /* 0x7fffffff07057812 */ /* 0x000fe400078ec0ff */
[----:B------:R-:W-:Y:S02]  /*0310*/  MOV R8, 0x340 ;  /* 0x0000034000087802 */ /* 0x000fe40000000f00 */
[----:B------:R-:W-:-:S07]  /*0320*/  IADD3 R12, PT, PT, R5, -0x100000, RZ ;  /* 0xfff00000050c7810 */ /* 0x000fce0007ffe0ff */
[----:B------:R-:W-:Y:S05]  /*0330*/  CALL.REL.NOINC `($__internal_0_$__cuda_sm20_dblrcp_rn_slowpath_v3) ;  /* 0x0000000400987944 */ /* 0x000fea0003c00000 */
.L_x_2:
[----:B------:R-:W0:Y:S01]  /*0340*/  LDCU UR4, c[0x0][0x38c] ;  /* 0x00007180ff0477ac */ /* 0x000e220008000800 */
[----:B------:R-:W-:Y:S01]  /*0350*/  DMUL R2, R2, R10 ;  /* 0x0000000a02027228 */ /* 0x000fe20000000000 */
[----:B------:R-:W-:Y:S09]  /*0360*/  I2F.F64 R4, R4 ;  /* 0x0000000400047312 */ /* 0x000ff20000201c00 */
[----:B------:R-:W-:Y:S08]  /*0370*/  F2F.F32.F64 R2, R2 ;  /* 0x0000000200027310 */ /* 0x000ff00000301000 */
[----:B0-----:R-:W0:Y:S08]  /*0380*/  I2F.F64 R6, UR4 ;  /* 0x0000000400067d12 */ /* 0x001e300008201c00 */
[----:B0-----:R-:W0:Y:S01]  /*0390*/  MUFU.RCP64H R9, R7 ;  /* 0x0000000700097308 */ /* 0x001e220000001800 */
[----:B------:R-:W-:-:S04]  /*03a0*/  IADD3 R8, PT, PT, R7, 0x300402, RZ ;  /* 0x0030040207087810 */ /* 0x000fc80007ffe0ff */
[----:B------:R-:W-:Y:S02]  /*03b0*/  FSETP.GEU.AND P0, PT, |R8|, 5.8789094863358348022e-39, PT ;  /* 0x004004020800780b */ /* 0x000fe40003f0e200 */
[----:B0-----:R-:W-:-:S08]  /*03c0*/  DFMA R12, -R6, R8, 1 ;  /* 0x3ff00000060c742b */ /* 0x001fd00000000108 */
[----:B------:R-:W-:-:S08]  /*03d0*/  DFMA R12, R12, R12, R12 ;  /* 0x0000000c0c0c722b */ /* 0x000fd0000000000c */
[----:B------:R-:W-:-:S08]  /*03e0*/  DFMA R12, R8, R12, R8 ;  /* 0x0000000c080c722b */ /* 0x000fd00000000008 */
[----:B------:R-:W-:-:S08]  /*03f0*/  DFMA R10, -R6, R12, 1 ;  /* 0x3ff00000060a742b */ /* 0x000fd0000000010c */
[----:B------:R-:W-:Y:S01]  /*0400*/  DFMA R10, R12, R10, R12 ;  /* 0x0000000a0c0a722b */ /* 0x000fe2000000000c */
[----:B------:R-:W-:Y:S10]  /*0410*/  @P0 BRA `(.L_x_3) ;  /* 0x0000000000100947 */ /* 0x000ff40003800000 */
[----:B------:R-:W-:Y:S02]  /*0420*/  LOP3.LUT R3, R7, 0x7fffffff, RZ, 0xc0, !PT ;  /* 0x7fffffff07037812 */ /* 0x000fe400078ec0ff */
[----:B------:R-:W-:-:S03]  /*0430*/  MOV R8, 0x460 ;  /* 0x0000046000087802 */ /* 0x000fc60000000f00 */
[----:B------:R-:W-:-:S07]  /*0440*/  VIADD R12, R3, 0xfff00000 ;  /* 0xfff00000030c7836 */ /* 0x000fce0000000000 */
[----:B------:R-:W-:Y:S05]  /*0450*/  CALL.REL.NOINC `($__internal_0_$__cuda_sm20_dblrcp_rn_slowpath_v3) ;  /* 0x0000000400507944 */ /* 0x000fea0003c00000 */
.L_x_3:
[----:B------:R-:W-:Y:S01]  /*0460*/  DMUL R10, R4, R10 ;  /* 0x0000000a040a7228 */ /* 0x000fe20000000000 */
[----:B------:R-:W0:Y:S01]  /*0470*/  LDCU.64 UR6, c[0x0][0x358] ;  /* 0x00006b00ff0677ac */ /* 0x000e220008000a00 */
[----:B------:R-:W-:Y:S01]  /*0480*/  FMUL R4, R2, 0.80000001192092895508 ;  /* 0x3f4ccccd02047820 */ /* 0x000fe20000400000 */
[----:B------:R-:W-:Y:S03]  /*0490*/  BSSY.RECONVERGENT B0, `(.L_x_4) ;  /* 0x0000040000007945 */ /* 0x000fe60003800200 */
[----:B------:R-:W1:Y:S01]  /*04a0*/  F2F.F32.F64 R6, R10 ;  /* 0x0000000a00067310 */ /* 0x000e620000301000 */
[-C--:B------:R-:W-:Y:S01]  /*04b0*/  FMUL R9, R4, R4.reuse ;  /* 0x0000000404097220 */ /* 0x080fe20000400000 */
[----:B------:R-:W-:Y:S01]  /*04c0*/  MOV R7, R4 ;  /* 0x0000000400077202 */ /* 0x000fe20000000f00 */
[----:B-1----:R-:W-:-:S04]  /*04d0*/  FMUL R6, R6, 0.80000001192092895508 ;  /* 0x3f4ccccd06067820 */ /* 0x002fc80000400000 */
[----:B------:R-:W-:Y:S01]  /*04e0*/  FMUL R8, R6, R6 ;  /* 0x0000000606087220 */ /* 0x000fe20000400000 */
[----:B------:R-:W-:-:S03]  /*04f0*/  IMAD.MOV.U32 R3, RZ, RZ, R6 ;  /* 0x000000ffff037224 */ /* 0x000fc600078e0006 */
[----:B------:R-:W-:-:S05]  /*0500*/  FADD R2, R8, R9 ;  /* 0x0000000908027221 */ /* 0x000fca0000000000 */
[----:B------:R-:W-:Y:S02]  /*0510*/  FSETP.GT.AND P0, PT, R2, 4, PT ;  /* 0x408000000200780b */ /* 0x000fe40003f04000 */
[----:B------:R-:W-:-:S11]  /*0520*/  MOV R2, RZ ;  /* 0x000000ff00027202 */ /* 0x000fd60000000f00 */
[----:B0-----:R-:W-:Y:S05]  /*0530*/  @P0 BRA `(.L_x_5) ;  /* 0x0000000000d40947 */ /* 0x001fea0003800000 */
[----:B------:R-:W0:Y:S01]  /*0540*/  LDC R5, c[0x0][0x390] ;  /* 0x0000e400ff057b82 */ /* 0x000e220000000800 */
[----:B------:R-:W-:-:S07]  /*0550*/  MOV R2, RZ ;  /* 0x000000ff00027202 */ /* 0x000fce0000000f00 */
.L_x_9:
[----:B0-----:R-:W-:Y:S01]  /*0560*/  FMUL R8, R8, R5 ;  /* 0x0000000508087220 */ /* 0x001fe20000400000 */
[----:B------:R-:W-:-:S03]  /*0570*/  FADD R7, R7, R7 ;  /* 0x0000000707077221 */ /* 0x000fc60000000000 */
[----:B------:R-:W-:Y:S01]  /*0580*/  FFMA R9, R9, R5, -R8 ;  /* 0x0000000509097223 */ /* 0x000fe20000000808 */
[----:B------:R-:W-:-:S03]  /*0590*/  FFMA R3, R7, R3, R6 ;  /* 0x0000000307037223 */ /* 0x000fc60000000006 */
[----:B------:R-:W-:Y:S01]  /*05a0*/  FADD R7, R4, R9 ;  /* 0x0000000904077221 */ /* 0x000fe20000000000 */
[----:B------:R-:W-:-:S03]  /*05b0*/  FMUL R8, R3, R3 ;  /* 0x0000000303087220 */ /* 0x000fc60000400000 */
[----:B------:R-:W-:-:S04]  /*05c0*/  FMUL R11, R7, R7 ;  /* 0x00000007070b7220 */ /* 0x000fc80000400000 */
[----:B------:R-:W-:-:S05]  /*05d0*/  FADD R9, R8, R11 ;  /* 0x0000000b08097221 */ /* 0x000fca0000000000 */
[----:B------:R-:W-:-:S13]  /*05e0*/  FSETP.GT.AND P0, PT, R9, 4, PT ;  /* 0x408000000900780b */ /* 0x000fda0003f04000 */
[----:B------:R-:W-:Y:S05]  /*05f0*/  @P0 BRA `(.L_x_6) ;  /* 0x0000000000a00947 */ /* 0x000fea0003800000 */
[----:B------:R-:W-:Y:S01]  /*0600*/  FMUL R8, R8, R5 ;  /* 0x0000000508087220 */ /* 0x000fe20000400000 */
        /* <DEDUP_REMOVED lines=19> */
[----:B------:R-:W-:Y:S01]  /*0740*/  IADD3 R10, PT, PT, R2, 0x4, RZ ;  /* 0x00000004020a7810 */ /* 0x000fe20007ffe0ff */
[-C--:B------:R-:W-:Y:S01]  /*0750*/  FMUL R2, R8, R5.reuse ;  /* 0x0000000508027220 */ /* 0x080fe20000400000 */
[----:B------:R-:W-:Y:S02]  /*0760*/  FADD R8, R7, R7 ;  /* 0x0000000707087221 */ /* 0x000fe40000000000 */
[----:B------:R-:W-:Y:S01]  /*0770*/  ISETP.NE.AND P0, PT, R10, 0x9c4, PT ;  /* 0x000009c40a00780c */ /* 0x000fe20003f05270 */
[----:B------:R-:W-:Y:S01]  /*0780*/  FFMA R7, R9, R5, -R2 ;  /* 0x0000000509077223 */ /* 0x000fe20000000802 */
[----:B------:R-:W-:Y:S01]  /*0790*/  FFMA R3, R3, R8, R6 ;  /* 0x0000000803037223 */ /* 0x000fe20000000006 */
[----:B------:R-:W-:Y:S02]  /*07a0*/  MOV R2, 0x9c4 ;  /* 0x000009c400027802 */ /* 0x000fe40000000f00 */
[----:B------:R-:W-:-:S08]  /*07b0*/  FADD R7, R4, R7 ;  /* 0x0000000704077221 */ /* 0x000fd00000000000 */
[----:B------:R-:W-:Y:S05]  /*07c0*/  @!P0 BRA `(.L_x_5) ;  /* 0x0000000000308947 */ /* 0x000fea0003800000 */
[----:B------:R-:W-:Y:S01]  /*07d0*/  FMUL R8, R3, R3 ;  /* 0x0000000303087220 */ /* 0x000fe20000400000 */
[----:B------:R-:W-:-:S04]  /*07e0*/  FMUL R9, R7, R7 ;  /* 0x0000000707097220 */ /* 0x000fc80000400000 */
[----:B------:R-:W-:-:S05]  /*07f0*/  FADD R2, R8, R9 ;  /* 0x0000000908027221 */ /* 0x000fca0000000000 */
[----:B------:R-:W-:Y:S01]  /*0800*/  FSETP.GT.AND P0, PT, R2, 4, PT ;  /* 0x408000000200780b */ /* 0x000fe20003f04000 */
[----:B------:R-:W-:-:S12]  /*0810*/  IMAD.MOV.U32 R2, RZ, RZ, R10 ;  /* 0x000000ffff027224 */ /* 0x000fd800078e000a */
[----:B------:R-:W-:Y:S05]  /*0820*/  @!P0 BRA `(.L_x_9) ;  /* 0xfffffffc004c8947 */ /* 0x000fea000383ffff */
[----:B------:R-:W-:Y:S05]  /*0830*/  BRA `(.L_x_5) ;  /* 0x0000000000147947 */ /* 0x000fea0003800000 */
.L_x_8:
[----:B------:R-:W-:Y:S01]  /*0840*/  IADD3 R2, PT, PT, R2, 0x3, RZ ;  /* 0x0000000302027810 */ /* 0x000fe20007ffe0ff */
[----:B------:R-:W-:Y:S06]  /*0850*/  BRA `(.L_x_5) ;  /* 0x00000000000c7947 */ /* 0x000fec0003800000 */
.L_x_7:
[----:B------:R-:W-:Y:S01]  /*0860*/  IADD3 R2, PT, PT, R2, 0x2, RZ ;  /* 0x0000000202027810 */ /* 0x000fe20007ffe0ff */
[----:B------:R-:W-:Y:S06]  /*0870*/  BRA `(.L_x_5) ;  /* 0x0000000000047947 */ /* 0x000fec0003800000 */
.L_x_6:
[----:B------:R-:W-:-:S07]  /*0880*/  IADD3 R2, PT, PT, R2, 0x1, RZ ;  /* 0x0000000102027810 */ /* 0x000fce0007ffe0ff */
.L_x_5:
[----:B------:R-:W-:Y:S05]  /*0890*/  BSYNC.RECONVERGENT B0 ;  /* 0x0000000000007941 */ /* 0x000fea0003800200 */
.L_x_4:
[----:B------:R-:W-:Y:S01]  /*08a0*/  FMUL R12, R7, 255 ;  /* 0x437f0000070c7820 */ /* 0x000fe20000400000 */
[----:B------:R-:W-:Y:S01]  /*08b0*/  FMUL R3, R3, 255 ;  /* 0x437f000003037820 */ /* 0x000fe20000400000 */
[----:B------:R-:W0:Y:S01]  /*08c0*/  LDC.64 R10, c[0x0][0x380] ;  /* 0x0000e000ff0a7b82 */ /* 0x000e220000000a00 */
[----:B------:R-:W-:Y:S01]  /*08d0*/  UMOV UR4, URZ ;  /* 0x000000ff00047c82 */ /* 0x000fe20008000000 */
[----:B------:R-:W1:Y:S08]  /*08e0*/  F2F.F64.F32 R4, R12 ;  /* 0x0000000c00047310 */ /* 0x000e700000201800 */
[----:B------:R-:W2:Y:S01]  /*08f0*/  F2F.F64.F32 R6, R3 ;  /* 0x0000000300067310 */ /* 0x000ea20000201800 */
[----:B-1----:R-:W-:-:S02]  /*0900*/  DMUL R4, R4, 0.25 ;  /* 0x3fd0000004047828 */ /* 0x002fc40000000000 */
[----:B--2---:R-:W-:-:S08]  /*0910*/  DMUL R8, R6, 0.25 ;  /* 0x3fd0000006087828 */ /* 0x004fd00000000000 */
[----:B------:R-:W1:Y:S01]  /*0920*/  F2I.U32.F64.TRUNC R5, R4 ;  /* 0x0000000400057311 */ /* 0x000e62000030d000 */
[----:B0-----:R-:W-:-:S04]  /*0930*/  IMAD.WIDE.U32 R6, R0, 0x3, R10 ;  /* 0x0000000300067825 */ /* 0x001fc800078e000a */
[----:B------:R-:W-:-:S03]  /*0940*/  VIADD R7, R7, UR4 ;  /* 0x0000000407077c36 */ /* 0x000fc60008000000 */
[----:B------:R-:W0:Y:S02]  /*0950*/  F2I.U32.F64.TRUNC R9, R8 ;  /* 0x0000000800097311 */ /* 0x000e24000030d000 */
[----:B------:R-:W-:Y:S04]  /*0960*/  STG.E.U8 desc[UR6][R6.64+0x2], R2 ;  /* 0x0000020206007986 */ /* 0x000fe8000c101106 */
[----:B-1----:R-:W-:Y:S04]  /*0970*/  STG.E.U8 desc[UR6][R6.64], R5 ;  /* 0x0000000506007986 */ /* 0x002fe8000c101106 */
[----:B0-----:R-:W-:Y:S01]  /*0980*/  STG.E.U8 desc[UR6][R6.64+0x1], R9 ;  /* 0x0000010906007986 */ /* 0x001fe2000c101106 */
[----:B------:R-:W-:Y:S05]  /*0990*/  EXIT ;  /* 0x000000000000794d */ /* 0x000fea0003800000 */
        .weak           $__internal_0_$__cuda_sm20_dblrcp_rn_slowpath_v3
        .type           $__internal_0_$__cuda_sm20_dblrcp_rn_slowpath_v3,@function
        .size           $__internal_0_$__cuda_sm20_dblrcp_rn_slowpath_v3,($__internal_1_$__cuda_sm20_div_s64 - $__internal_0_$__cuda_sm20_dblrcp_rn_slowpath_v3)
$__internal_0_$__cuda_sm20_dblrcp_rn_slowpath_v3:
[----:B------:R-:W-:-:S14]  /*09a0*/  DSETP.GTU.AND P0, PT, |R6|, +INF , PT ;  /* 0x7ff000000600742a */ /* 0x000fdc0003f0c200 */
[----:B------:R-:W-:Y:S05]  /*09b0*/  @P0 BRA `(.L_x_10) ;  /* 0x00000000007c0947 */ /* 0x000fea0003800000 */
[----:B------:R-:W-:-:S04]  /*09c0*/  LOP3.LUT R13, R7, 0x7fffffff, RZ, 0xc0, !PT ;  /* 0x7fffffff070d7812 */ /* 0x000fc800078ec0ff */
[----:B------:R-:W-:-:S04]  /*09d0*/  IADD3 R9, PT, PT, R13, -0x1, RZ ;  /* 0xffffffff0d097810 */ /* 0x000fc80007ffe0ff */
[----:B------:R-:W-:-:S13]  /*09e0*/  ISETP.GE.U32.AND P0, PT, R9, 0x7fefffff, PT ;  /* 0x7fefffff0900780c */ /* 0x000fda0003f06070 */
[----:B------:R-:W-:Y:S02]  /*09f0*/  @P0 LOP3.LUT R11, R7, 0x7ff00000, RZ, 0x3c, !PT ;  /* 0x7ff00000070b0812 */ /* 0x000fe400078e3cff */
[----:B------:R-:W-:Y:S01]  /*0a00*/  @P0 MOV R10, RZ ;  /* 0x000000ff000a0202 */ /* 0x000fe20000000f00 */
[----:B------:R-:W-:Y:S06]  /*0a10*/  @P0 BRA `(.L_x_11) ;  /* 0x00000000006c0947 */ /* 0x000fec0003800000 */
[----:B------:R-:W-:-:S13]  /*0a20*/  ISETP.GE.U32.AND P0, PT, R13, 0x1000001, PT ;  /* 0x010000010d00780c */ /* 0x000fda0003f06070 */
[----:B------:R-:W-:Y:S05]  /*0a30*/  @!P0 BRA `(.L_x_12) ;  /* 0x0000000000348947 */ /* 0x000fea0003800000 */
[----:B------:R-:W-:Y:S01]  /*0a40*/  IADD3 R11, PT, PT, R7, -0x3fe00000, RZ ;  /* 0xc0200000070b7810 */ /* 0x000fe20007ffe0ff */
[----:B------:R-:W-:-:S03]  /*0a50*/  IMAD.MOV.U32 R10, RZ, RZ, R6 ;  /* 0x000000ffff0a7224 */ /* 0x000fc600078e0006 */
[----:B------:R-:W0:Y:S03]  /*0a60*/  MUFU.RCP64H R13, R11 ;  /* 0x0000000b000d7308 */ /* 0x000e260000001800 */
[----:B0-----:R-:W-:-:S08]  /*0a70*/  DFMA R14, -R10, R12, 1 ;  /* 0x3ff000000a0e742b */ /* 0x001fd0000000010c */
[----:B------:R-:W-:-:S08]  /*0a80*/  DFMA R14, R14, R14, R14 ;  /* 0x0000000e0e0e722b */ /* 0x000fd0000000000e */
[----:B------:R-:W-:-:S08]  /*0a90*/  DFMA R14, R12, R14, R12 ;  /* 0x0000000e0c0e722b */ /* 0x000fd0000000000c */
[----:B------:R-:W-:-:S08]  /*0aa0*/  DFMA R12, -R10, R14, 1 ;  /* 0x3ff000000a0c742b */ /* 0x000fd0000000010e */
[----:B------:R-:W-:-:S08]  /*0ab0*/  DFMA R12, R14, R12, R14 ;  /* 0x0000000c0e0c722b */ /* 0x000fd0000000000e */
[----:B------:R-:W-:-:S08]  /*0ac0*/  DMUL R12, R12, 2.2250738585072013831e-308 ;  /* 0x001000000c0c7828 */ /* 0x000fd00000000000 */
[----:B------:R-:W-:-:S08]  /*0ad0*/  DFMA R6, -R6, R12, 1 ;  /* 0x3ff000000606742b */ /* 0x000fd0000000010c */
[----:B------:R-:W-:-:S08]  /*0ae0*/  DFMA R6, R6, R6, R6 ;  /* 0x000000060606722b */ /* 0x000fd00000000006 */
[----:B------:R-:W-:Y:S01]  /*0af0*/  DFMA R10, R12, R6, R12 ;  /* 0x000000060c0a722b */ /* 0x000fe2000000000c */
[----:B------:R-:W-:Y:S10]  /*0b00*/  BRA `(.L_x_11) ;  /* 0x0000000000307947 */ /* 0x000ff40003800000 */
.L_x_12:
[----:B------:R-:W-:Y:S01]  /*0b10*/  DMUL R6, R6, 8.11296384146066816958e+31 ;  /* 0x4690000006067828 */ /* 0x000fe20000000000 */
[----:B------:R-:W-:-:S05]  /*0b20*/  MOV R10, R12 ;  /* 0x0000000c000a7202 */ /* 0x000fca0000000f00 */
[----:B------:R-:W0:Y:S02]  /*0b30*/  MUFU.RCP64H R11, R7 ;  /* 0x00000007000b7308 */ /* 0x000e240000001800 */
[----:B0-----:R-:W-:-:S08]  /*0b40*/  DFMA R12, -R6, R10, 1 ;  /* 0x3ff00000060c742b */ /* 0x001fd0000000010a */
[----:B------:R-:W-:-:S08]  /*0b50*/  DFMA R12, R12, R12, R12 ;  /* 0x0000000c0c0c722b */ /* 0x000fd0000000000c */
[----:B------:R-:W-:-:S08]  /*0b60*/  DFMA R12, R10, R12, R10 ;  /* 0x0000000c0a0c722b */ /* 0x000fd0000000000a */
[----:B------:R-:W-:-:S08]  /*0b70*/  DFMA R10, -R6, R12, 1 ;  /* 0x3ff00000060a742b */ /* 0x000fd0000000010c */
[----:B------:R-:W-:-:S08]  /*0b80*/  DFMA R10, R12, R10, R12 ;  /* 0x0000000a0c0a722b */ /* 0x000fd0000000000c */
[----:B------:R-:W-:Y:S01]  /*0b90*/  DMUL R10, R10, 8.11296384146066816958e+31 ;  /* 0x469000000a0a7828 */ /* 0x000fe20000000000 */
[----:B------:R-:W-:Y:S10]  /*0ba0*/  BRA `(.L_x_11) ;  /* 0x0000000000087947 */ /* 0x000ff40003800000 */
.L_x_10:
[----:B------:R-:W-:Y:S02]  /*0bb0*/  LOP3.LUT R11, R7, 0x80000, RZ, 0xfc, !PT ;  /* 0x00080000070b7812 */ /* 0x000fe400078efcff */
[----:B------:R-:W-:-:S07]  /*0bc0*/  MOV R10, R6 ;  /* 0x00000006000a7202 */ /* 0x000fce0000000f00 */
.L_x_11:
[----:B------:R-:W-:-:S04]  /*0bd0*/  MOV R9, 0x0 ;  /* 0x0000000000097802 */ /* 0x000fc80000000f00 */
[----:B------:R-:W-:Y:S05]  /*0be0*/  RET.REL.NODEC R8 `(_Z10draw_imageP5pixeliif) ;  /* 0xfffffff408047950 */ /* 0x000fea0003c3ffff */
        .weak           $__internal_1_$__cuda_sm20_div_s64
        .type           $__internal_1_$__cuda_sm20_div_s64,@function
        .size           $__internal_1_$__cuda_sm20_div_s64,(.L_x_15 - $__internal_1_$__cuda_sm20_div_s64)
$__internal_1_$__cuda_sm20_div_s64:
[----:B------:R-:W0:Y:S01]  /*0bf0*/  LDC R5, c[0x0][0x388] ;  /* 0x0000e200ff057b82 */ /* 0x000e220000000800 */
[----:B------:R-:W-:Y:S02]  /*0c00*/  ISETP.LE.AND P1, PT, RZ, UR5, PT ;  /* 0x00000005ff007c0c */ /* 0x000fe4000bf23270 */
[----:B0-----:R-:W-:-:S04]  /*0c10*/  IADD3 R2, P0, PT, RZ, -R5, RZ ;  /* 0x80000005ff027210 */ /* 0x001fc80007f1e0ff */
[----:B------:R-:W-:Y:S01]  /*0c20*/  SEL R2, R2, R5, !P1 ;  /* 0x0000000502027207 */ /* 0x000fe20004800000 */
[----:B------:R-:W-:-:S05]  /*0c30*/  IMAD.X R3, RZ, RZ, ~UR5, P0 ;  /* 0x80000005ff037e24 */ /* 0x000fca00080e06ff */
[----:B------:R-:W-:-:S04]  /*0c40*/  SEL R3, R3, UR5, !P1 ;  /* 0x0000000503037c07 */ /* 0x000fc8000c800000 */
[----:B------:R-:W0:Y:S08]  /*0c50*/  I2F.U64.RP R10, R2 ;  /* 0x00000002000a7312 */ /* 0x000e300000309000 */
[----:B0-----:R-:W0:Y:S02]  /*0c60*/  MUFU.RCP R10, R10 ;  /* 0x0000000a000a7308 */ /* 0x001e240000001000 */
[----:B0-----:R-:W-:-:S06]  /*0c70*/  IADD3 R6, PT, PT, R10, 0x1ffffffe, RZ ;  /* 0x1ffffffe0a067810 */ /* 0x001fcc0007ffe0ff */
[----:B------:R-:W0:Y:S02]  /*0c80*/  F2I.U64.TRUNC R6, R6 ;  /* 0x0000000600067311 */ /* 0x000e24000020d800 */
[----:B0-----:R-:W-:-:S04]  /*0c90*/  IMAD.WIDE.U32 R8, R6, R2, RZ ;  /* 0x0000000206087225 */ /* 0x001fc800078e00ff */
[----:B------:R-:W-:Y:S01]  /*0ca0*/  IMAD R9, R6, R3, R9 ;  /* 0x0000000306097224 */ /* 0x000fe200078e0209 */
[----:B------:R-:W-:-:S03]  /*0cb0*/  IADD3 R11, P0, PT, RZ, -R8, RZ ;  /* 0x80000008ff0b7210 */ /* 0x000fc60007f1e0ff */
[----:B------:R-:W-:Y:S02]  /*0cc0*/  IMAD R9, R7, R2, R9 ;  /* 0x0000000207097224 */ /* 0x000fe400078e0209 */
[----:B------:R-:W-:-:S03]  /*0cd0*/  IMAD.HI.U32 R8, R6, R11, RZ ;  /* 0x0000000b06087227 */ /* 0x000fc600078e00ff */
[----:B------:R-:W-:Y:S02]  /*0ce0*/  IADD3.X R13, PT, PT, RZ, ~R9, RZ, P0, !PT ;  /* 0x80000009ff0d7210 */ /* 0x000fe400007fe4ff */
[----:B------:R-:W-:-:S03]  /*0cf0*/  MOV R9, R6 ;  /* 0x0000000600097202 */ /* 0x000fc60000000f00 */
[-C--:B------:R-:W-:Y:S02]  /*0d00*/  IMAD R15, R7, R13.reuse, RZ ;  /* 0x0000000d070f7224 */ /* 0x080fe400078e02ff */
[----:B------:R-:W-:-:S04]  /*0d10*/  IMAD.WIDE.U32 R8, P0, R6, R13, R8 ;  /* 0x0000000d06087225 */ /* 0x000fc80007800008 */
[----:B------:R-:W-:-:S04]  /*0d20*/  IMAD.HI.U32 R13, R7, R13, RZ ;  /* 0x0000000d070d7227 */ /* 0x000fc800078e00ff */
[----:B------:R-:W-:-:S05]  /*0d30*/  IMAD.HI.U32 R8, P2, R7, R11, R8 ;  /* 0x0000000b07087227 */ /* 0x000fca0007840008 */
[----:B------:R-:W-:Y:S01]  /*0d40*/  IADD3 R9, P3, PT, R15, R8, RZ ;  /* 0x000000080f097210 */ /* 0x000fe20007f7e0ff */
[----:B------:R-:W-:-:S04]  /*0d50*/  IMAD.X R8, R13, 0x1, R7, P0 ;  /* 0x000000010d087824 */ /* 0x000fc800000e0607 */
[----:B------:R-:W-:Y:S01]  /*0d60*/  IMAD.WIDE.U32 R6, R9, R2, RZ ;  /* 0x0000000209067225 */ /* 0x000fe200078e00ff */
[----:B------:R-:W-:-:S03]  /*0d70*/  IADD3.X R11, PT, PT, RZ, RZ, R8, P3, P2 ;  /* 0x000000ffff0b7210 */ /* 0x000fc60001fe4408 */
[----:B------:R-:W-:Y:S01]  /*0d80*/  IMAD R7, R9, R3, R7 ;  /* 0x0000000309077224 */ /* 0x000fe200078e0207 */
[----:B------:R-:W-:-:S03]  /*0d90*/  IADD3 R13, P0, PT, RZ, -R6, RZ ;  /* 0x80000006ff0d7210 */ /* 0x000fc60007f1e0ff */
[----:B------:R-:W-:Y:S02]  /*0da0*/  IMAD R7, R11, R2, R7 ;  /* 0x000000020b077224 */ /* 0x000fe400078e0207 */
[----:B------:R-:W-:-:S03]  /*0db0*/  IMAD.HI.U32 R8, R9, R13, RZ ;  /* 0x0000000d09087227 */ /* 0x000fc600078e00ff */
[----:B------:R-:W-:Y:S01]  /*0dc0*/  IADD3.X R6, PT, PT, RZ, ~R7, RZ, P0, !PT ;  /* 0x80000007ff067210 */ /* 0x000fe200007fe4ff */
[----:B------:R-:W-:-:S04]  /*0dd0*/  HFMA2 R7, -RZ, RZ, 0, 0 ;  /* 0x00000000ff077431 */ /* 0x000fc800000001ff */
[----:B------:R-:W-:-:S04]  /*0de0*/  IMAD.WIDE.U32 R8, P0, R9, R6, R8 ;  /* 0x0000000609087225 */ /* 0x000fc80007800008 */
[C---:B------:R-:W-:Y:S02]  /*0df0*/  IMAD R10, R11.reuse, R6, RZ ;  /* 0x000000060b0a7224 */ /* 0x040fe400078e02ff */
[----:B------:R-:W-:-:S04]  /*0e00*/  IMAD.HI.U32 R9, P2, R11, R13, R8 ;  /* 0x0000000d0b097227 */ /* 0x000fc80007840008 */
[----:B------:R-:W-:Y:S01]  /*0e10*/  IMAD.HI.U32 R8, R11, R6, RZ ;  /* 0x000000060b087227 */ /* 0x000fe200078e00ff */
[----:B------:R-:W-:-:S04]  /*0e20*/  IADD3 R9, P3, PT, R10, R9, RZ ;  /* 0x000000090a097210 */ /* 0x000fc80007f7e0ff */
[----:B------:R-:W-:Y:S01]  /*0e30*/  IADD3.X R11, PT, PT, R8, R11, RZ, P0, !PT ;  /* 0x0000000b080b7210 */ /* 0x000fe200007fe4ff */
[----:B------:R-:W-:-:S03]  /*0e40*/  IMAD.HI.U32 R6, R9, R0, RZ ;  /* 0x0000000009067227 */ /* 0x000fc600078e00ff */
[----:B------:R-:W-:Y:S01]  /*0e50*/  IADD3.X R11, PT, PT, RZ, RZ, R11, P3, P2 ;  /* 0x000000ffff0b7210 */ /* 0x000fe20001fe440b */
[----:B------:R-:W-:-:S04]  /*0e60*/  IMAD.WIDE.U32 R6, RZ, R9, R6 ;  /* 0x00000009ff067225 */ /* 0x000fc800078e0006 */
[----:B------:R-:W-:-:S04]  /*0e70*/  IMAD.HI.U32 R6, P0, R11, R0, R6 ;  /* 0x000000000b067227 */ /* 0x000fc80007800006 */
[----:B------:R-:W-:Y:S01]  /*0e80*/  IMAD.X R8, RZ, RZ, RZ, P0 ;  /* 0x000000ffff087224 */ /* 0x000fe200000e06ff */
[----:B------:R-:W-:-:S04]  /*0e90*/  IADD3 R9, P2, PT, RZ, R6, RZ ;  /* 0x00000006ff097210 */ /* 0x000fc80007f5e0ff */
[----:B------:R-:W-:Y:S01]  /*0ea0*/  IADD3.X R11, PT, PT, RZ, R8, RZ, P2, !PT ;  /* 0x00000008ff0b7210 */ /* 0x000fe200017fe4ff */
[----:B------:R-:W-:-:S04]  /*0eb0*/  IMAD.WIDE.U32 R6, R9, R2, RZ ;  /* 0x0000000209067225 */ /* 0x000fc800078e00ff */
[C---:B------:R-:W-:Y:S01]  /*0ec0*/  IMAD R7, R9.reuse, R3, R7 ;  /* 0x0000000309077224 */ /* 0x040fe200078e0207 */
[----:B------:R-:W-:Y:S01]  /*0ed0*/  IADD3 R13, P2, PT, -R6, R0, RZ ;  /* 0x00000000060d7210 */ /* 0x000fe20007f5e1ff */
[----:B------:R-:W-:Y:S02]  /*0ee0*/  VIADD R6, R9, 0x1 ;  /* 0x0000000109067836 */ /* 0x000fe40000000000 */
[-C--:B------:R-:W-:Y:S01]  /*0ef0*/  IMAD R7, R11, R2.reuse, R7 ;  /* 0x000000020b077224 */ /* 0x080fe200078e0207 */
[----:B------:R-:W-:-:S04]  /*0f00*/  ISETP.GE.U32.AND P0, PT, R13, R2, PT ;  /* 0x000000020d00720c */ /* 0x000fc80003f06070 */
[----:B------:R-:W-:Y:S02]  /*0f10*/  IADD3.X R15, PT, PT, RZ, ~R7, RZ, P2, !PT ;  /* 0x80000007ff0f7210 */ /* 0x000fe400017fe4ff */
[----:B------:R-:W-:Y:S02]  /*0f20*/  IADD3 R7, P2, PT, R13, -R2, RZ ;  /* 0x800000020d077210 */ /* 0x000fe40007f5e0ff */
[CC--:B------:R-:W-:Y:S02]  /*0f30*/  ISETP.GE.U32.AND.EX P0, PT, R15.reuse, R3.reuse, PT, P0 ;  /* 0x000000030f00720c */ /* 0x0c0fe40003f06100 */
[----:B------:R-:W-:Y:S02]  /*0f40*/  IADD3.X R11, PT, PT, R15, ~R3, RZ, P2, !PT ;  /* 0x800000030f0b7210 */ /* 0x000fe400017fe4ff */
[----:B------:R-:W-:Y:S02]  /*0f50*/  SEL R7, R7, R13, P0 ;  /* 0x0000000d07077207 */ /* 0x000fe40000000000 */
[----:B------:R-:W-:-:S02]  /*0f60*/  SEL R11, R11, R15, P0 ;  /* 0x0000000f0b0b7207 */ /* 0x000fc40000000000 */
[----:B------:R-:W-:Y:S02]  /*0f70*/  SEL R9, R6, R9, P0 ;  /* 0x0000000906097207 */ /* 0x000fe40000000000 */
[----:B------:R-:W-:Y:S02]  /*0f80*/  ISETP.GE.U32.AND P0, PT, R7, R2, PT ;  /* 0x000000020700720c */ /* 0x000fe40003f06070 */
[----:B------:R-:W-:Y:S02]  /*0f90*/  IADD3 R2, PT, PT, R9, 0x1, RZ ;  /* 0x0000000109027810 */ /* 0x000fe40007ffe0ff */
[----:B------:R-:W-:-:S04]  /*0fa0*/  ISETP.GE.U32.AND.EX P0, PT, R11, R3, PT, P0 ;  /* 0x000000030b00720c */ /* 0x000fc80003f06100 */
[----:B------:R-:W-:Y:S02]  /*0fb0*/  SEL R2, R2, R9, P0 ;  /* 0x0000000902027207 */ /* 0x000fe40000000000 */
[----:B------:R-:W-:Y:S02]  /*0fc0*/  ISETP.NE.U32.AND P0, PT, R5, RZ, PT ;  /* 0x000000ff0500720c */ /* 0x000fe40003f05070 */
[-C--:B------:R-:W-:Y:S02]  /*0fd0*/  IADD3 R3, PT, PT, RZ, -R2.reuse, RZ ;  /* 0x80000002ff037210 */ /* 0x080fe40007ffe0ff */
[----:B------:R-:W-:Y:S02]  /*0fe0*/  MOV R5, 0x0 ;  /* 0x0000000000057802 */ /* 0x000fe40000000f00 */
[----:B------:R-:W-:Y:S02]  /*0ff0*/  ISETP.NE.AND.EX P0, PT, RZ, UR5, PT, P0 ;  /* 0x00000005ff007c0c */ /* 0x000fe4000bf05300 */
[----:B------:R-:W-:-:S04]  /*1000*/  SEL R2, R3, R2, !P1 ;  /* 0x0000000203027207 */ /* 0x000fc80004800000 */
[----:B------:R-:W-:Y:S01]  /*1010*/  SEL R2, R2, 0xffffffff, P0 ;  /* 0xffffffff02027807 */ /* 0x000fe20000000000 */
[----:B------:R-:W-:Y:S06]  /*1020*/  RET.REL.NODEC R4 `(_Z10draw_imageP5pixeliif) ;  /* 0xffffffec04f47950 */ /* 0x000fec0003c3ffff */
.L_x_13:
[----:B------:R-:W-:-:S00]  /*1030*/  BRA `(.L_x_13) ;  /* 0xfffffffc00fc7947 */ /* 0x000fc0000383ffff */
[----:B------:R-:W-:-:S00]  /*1040*/  NOP ;  /* 0x0000000000007918 */ /* 0x000fc00000000000 */
        /* <DEDUP_REMOVED lines=11> */
.L_x_15:


//--------------------- .nv.shared.reserved.0     --------------------------
	.section	.nv.shared.reserved.0,"aw",@nobits
	.weak		__nv_reservedSMEM_offset_0_alias
	.size		__nv_reservedSMEM_offset_0_alias, 0, 64
	.other		__nv_reservedSMEM_offset_0_alias,@"STO_CUDA_RESERVED_SHARED STV_DEFAULT"
__nv_reservedSMEM_offset_0_alias:
	.zero		0
	.zero		64


//--------------------- .nv.constant0._Z10draw_imageP5pixeliif --------------------------
	.section	.nv.constant0._Z10draw_imageP5pixeliif,"a",@progbits
	.sectionflags	@""
	.align	4
.nv.constant0._Z10draw_imageP5pixeliif:
	.zero		916


//--------------------- SYMBOLS --------------------------

	.type		.nv.reservedSmem.offset0,@object
	.size		.nv.reservedSmem.offset0,0x4
